	.headerflags	@"EF_CUDA_TEXMODE_UNIFIED EF_CUDA_64BIT_ADDRESS EF_CUDA_ACCELERATORS EF_CUDA_SM90 EF_CUDA_VIRTUAL_SM(EF_CUDA_SM90)"
	.elftype	@"ET_EXEC"


//--------------------- .nv.info                  --------------------------
	.section	.nv.info,"",@"SHT_CUDA_INFO"
	.align	4


	//----- nvinfo : EIATTR_REGCOUNT
	.align		4
        /*0000*/ 	.byte	0x04, 0x2f
        /*0002*/ 	.short	(.L_1 - .L_0)
	.align		4
.L_0:
        /*0004*/ 	.word	index@(triton_poi_fused__unsafe_index_add_convolution_mul_sub_9)
        /*0008*/ 	.word	0x00000038


	//----- nvinfo : EIATTR_MIN_STACK_SIZE
	.align		4
.L_1:
        /*000c*/ 	.byte	0x04, 0x12
        /*000e*/ 	.short	(.L_3 - .L_2)
	.align		4
.L_2:
        /*0010*/ 	.word	index@(triton_poi_fused__unsafe_index_add_convolution_mul_sub_9)
        /*0014*/ 	.word	0x00000000


	//----- nvinfo : EIATTR_FRAME_SIZE
	.align		4
.L_3:
        /*0018*/ 	.byte	0x04, 0x11
        /*001a*/ 	.short	(.L_5 - .L_4)
	.align		4
.L_4:
        /*001c*/ 	.word	index@(triton_poi_fused__unsafe_index_add_convolution_mul_sub_9)
        /*0020*/ 	.word	0x00000000


	//----- nvinfo : EIATTR_MIN_STACK_SIZE
	.align		4
.L_5:
        /*0024*/ 	.byte	0x04, 0x12
        /*0026*/ 	.short	(.L_7 - .L_6)
	.align		4
.L_6:
        /*0028*/ 	.word	index@(triton_poi_fused__unsafe_index_add_convolution_mul_sub_9)
        /*002c*/ 	.word	0x00000000
.L_7:


//--------------------- .nv.info.triton_poi_fused__unsafe_index_add_convolution_mul_sub_9 --------------------------
	.section	.nv.info.triton_poi_fused__unsafe_index_add_convolution_mul_sub_9,"",@"SHT_CUDA_INFO"
	.sectionflags	@""
	.align	4


	//----- nvinfo : EIATTR_CUDA_API_VERSION
	.align		4
        /*0000*/ 	.byte	0x04, 0x37
        /*0002*/ 	.short	(.L_9 - .L_8)
.L_8:
        /*0004*/ 	.word	0x0000007c


	//----- nvinfo : EIATTR_KPARAM_INFO
	.align		4
.L_9:
        /*0008*/ 	.byte	0x04, 0x17
        /*000a*/ 	.short	(.L_11 - .L_10)
.L_10:
        /*000c*/ 	.word	0x00000000
        /*0010*/ 	.short	0x000b
        /*0012*/ 	.short	0x0058
        /*0014*/ 	.byte	0x00, 0xf0, 0x11, 0x00


	//----- nvinfo : EIATTR_KPARAM_INFO
	.align		4
.L_11:
        /*0018*/ 	.byte	0x04, 0x17
        /*001a*/ 	.short	(.L_13 - .L_12)
.L_12:
        /*001c*/ 	.word	0x00000000
        /*0020*/ 	.short	0x000a
        /*0022*/ 	.short	0x0050
        /*0024*/ 	.byte	0x00, 0xf4, 0x21, 0x00


	//----- nvinfo : EIATTR_KPARAM_INFO
	.align		4
.L_13:
        /*0028*/ 	.byte	0x04, 0x17
        /*002a*/ 	.short	(.L_15 - .L_14)
.L_14:
        /*002c*/ 	.word	0x00000000
        /*0030*/ 	.short	0x0009
        /*0032*/ 	.short	0x0048
        /*0034*/ 	.byte	0x00, 0xf4, 0x21, 0x00


	//----- nvinfo : EIATTR_KPARAM_INFO
	.align		4
.L_15:
        /*0038*/ 	.byte	0x04, 0x17
        /*003a*/ 	.short	(.L_17 - .L_16)
.L_16:
        /*003c*/ 	.word	0x00000000
        /*0040*/ 	.short	0x0008
        /*0042*/ 	.short	0x0040
        /*0044*/ 	.byte	0x00, 0xf4, 0x21, 0x00


	//----- nvinfo : EIATTR_KPARAM_INFO
	.align		4
.L_17:
        /*0048*/ 	.byte	0x04, 0x17
        /*004a*/ 	.short	(.L_19 - .L_18)
.L_18:
        /*004c*/ 	.word	0x00000000
        /*0050*/ 	.short	0x0007
        /*0052*/ 	.short	0x0038
        /*0054*/ 	.byte	0x00, 0xf4, 0x21, 0x00


	//----- nvinfo : EIATTR_KPARAM_INFO
	.align		4
.L_19:
        /*0058*/ 	.byte	0x04, 0x17
        /*005a*/ 	.short	(.L_21 - .L_20)
.L_20:
        /*005c*/ 	.word	0x00000000
        /*0060*/ 	.short	0x0006
        /*0062*/ 	.short	0x0030
        /*0064*/ 	.byte	0x00, 0xf4, 0x21, 0x00


	//----- nvinfo : EIATTR_KPARAM_INFO
	.align		4
.L_21:
        /*0068*/ 	.byte	0x04, 0x17
        /*006a*/ 	.short	(.L_23 - .L_22)
.L_22:
        /*006c*/ 	.word	0x00000000
        /*0070*/ 	.short	0x0005
        /*0072*/ 	.short	0x0028
        /*0074*/ 	.byte	0x00, 0xf4, 0x21, 0x00


	//----- nvinfo : EIATTR_KPARAM_INFO
	.align		4
.L_23:
        /*0078*/ 	.byte	0x04, 0x17
        /*007a*/ 	.short	(.L_25 - .L_24)
.L_24:
        /*007c*/ 	.word	0x00000000
        /*0080*/ 	.short	0x0004
        /*0082*/ 	.short	0x0020
        /*0084*/ 	.byte	0x00, 0xf4, 0x21, 0x00


	//----- nvinfo : EIATTR_KPARAM_INFO
	.align		4
.L_25:
        /*0088*/ 	.byte	0x04, 0x17
        /*008a*/ 	.short	(.L_27 - .L_26)
.L_26:
        /*008c*/ 	.word	0x00000000
        /*0090*/ 	.short	0x0003
        /*0092*/ 	.short	0x0018
        /*0094*/ 	.byte	0x00, 0xf4, 0x21, 0x00


	//----- nvinfo : EIATTR_KPARAM_INFO
	.align		4
.L_27:
        /*0098*/ 	.byte	0x04, 0x17
        /*009a*/ 	.short	(.L_29 - .L_28)
.L_28:
        /*009c*/ 	.word	0x00000000
        /*00a0*/ 	.short	0x0002
        /*00a2*/ 	.short	0x0010
        /*00a4*/ 	.byte	0x00, 0xf4, 0x21, 0x00


	//----- nvinfo : EIATTR_KPARAM_INFO
	.align		4
.L_29:
        /*00a8*/ 	.byte	0x04, 0x17
        /*00aa*/ 	.short	(.L_31 - .L_30)
.L_30:
        /*00ac*/ 	.word	0x00000000
        /*00b0*/ 	.short	0x0001
        /*00b2*/ 	.short	0x0008
        /*00b4*/ 	.byte	0x00, 0xf4, 0x21, 0x00


	//----- nvinfo : EIATTR_KPARAM_INFO
	.align		4
.L_31:
        /*00b8*/ 	.byte	0x04, 0x17
        /*00ba*/ 	.short	(.L_33 - .L_32)
.L_32:
        /*00bc*/ 	.word	0x00000000
        /*00c0*/ 	.short	0x0000
        /*00c2*/ 	.short	0x0000
        /*00c4*/ 	.byte	0x00, 0xf4, 0x21, 0x00


	//----- nvinfo : EIATTR_SPARSE_MMA_MASK
	.align		4
.L_33:
        /*00c8*/ 	.byte	0x03, 0x50
        /*00ca*/ 	.short	0x0000


	//----- nvinfo : EIATTR_MAXREG_COUNT
	.align		4
        /*00cc*/ 	.byte	0x03, 0x1b
        /*00ce*/ 	.short	0x00ff


	//----- nvinfo : EIATTR_EXIT_INSTR_OFFSETS
	.align		4
        /*00d0*/ 	.byte	0x04, 0x1c
        /*00d2*/ 	.short	(.L_35 - .L_34)


	//   ....[0]....
.L_34:
        /*00d4*/ 	.word	0x000018c0


	//----- nvinfo : EIATTR_REQNTID
	.align		4
.L_35:
        /*00d8*/ 	.byte	0x04, 0x10
        /*00da*/ 	.short	(.L_37 - .L_36)
.L_36:
        /*00dc*/ 	.word	0x00000080
        /*00e0*/ 	.word	0x00000001
        /*00e4*/ 	.word	0x00000001


	//----- nvinfo : EIATTR_CBANK_PARAM_SIZE
	.align		4
.L_37:
        /*00e8*/ 	.byte	0x03, 0x19
        /*00ea*/ 	.short	0x005c


	//----- nvinfo : EIATTR_PARAM_CBANK
	.align		4
        /*00ec*/ 	.byte	0x04, 0x0a
        /*00ee*/ 	.short	(.L_39 - .L_38)
	.align		4
.L_38:
        /*00f0*/ 	.word	index@(.nv.constant0.triton_poi_fused__unsafe_index_add_convolution_mul_sub_9)
        /*00f4*/ 	.short	0x0210
        /*00f6*/ 	.short	0x005c


	//----- nvinfo : EIATTR_SW_WAR
	.align		4
.L_39:
        /*00f8*/ 	.byte	0x04, 0x36
        /*00fa*/ 	.short	(.L_41 - .L_40)
.L_40:
        /*00fc*/ 	.word	0x00000008
.L_41:


//--------------------- .nv.callgraph             --------------------------
	.section	.nv.callgraph,"",@"SHT_CUDA_CALLGRAPH"
	.align	4
	.sectionentsize	8
	.align		4
        /*0000*/ 	.word	0x00000000
	.align		4
        /*0004*/ 	.word	0xffffffff
	.align		4
        /*0008*/ 	.word	0x00000000
	.align		4
        /*000c*/ 	.word	0xfffffffe
	.align		4
        /*0010*/ 	.word	0x00000000
	.align		4
        /*0014*/ 	.word	0xfffffffd
	.align		4
        /*0018*/ 	.word	0x00000000
	.align		4
        /*001c*/ 	.word	0xfffffffc


//--------------------- .text.triton_poi_fused__unsafe_index_add_convolution_mul_sub_9 --------------------------
	.section	.text.triton_poi_fused__unsafe_index_add_convolution_mul_sub_9,"ax",@progbits
	.align	128
        .global         triton_poi_fused__unsafe_index_add_convolution_mul_sub_9
        .type           triton_poi_fused__unsafe_index_add_convolution_mul_sub_9,@function
        .size           triton_poi_fused__unsafe_index_add_convolution_mul_sub_9,(.L_x_1 - triton_poi_fused__unsafe_index_add_convolution_mul_sub_9)
        .other          triton_poi_fused__unsafe_index_add_convolution_mul_sub_9,@"STO_CUDA_ENTRY STV_DEFAULT"
triton_poi_fused__unsafe_index_add_convolution_mul_sub_9:
.text.triton_poi_fused__unsafe_index_add_convolution_mul_sub_9:
[----:B------:R-:W-:Y:S01]  /*0000*/  LDC R1, c[0x0][0x28] ;  /* 0x00000a00ff017b82 */ /* 0x000fe20000000800 */
[----:B------:R-:W1:Y:S07]  /*0010*/  S2R R0, SR_TID.X ;  /* 0x0000000000007919 */ /* 0x000e6e0000002100 */
[----:B------:R-:W2:Y:S01]  /*0020*/  LDC.64 R36, c[0x0][0x220] ;  /* 0x00008800ff247b82 */ /* 0x000ea20000000a00 */
[----:B------:R-:W-:Y:S01]  /*0030*/  ULDC.64 UR4, c[0x0][0x208] ;  /* 0x0000820000047ab9 */ /* 0x000fe20000000a00 */
[----:B------:R-:W-:Y:S01]  /*0040*/  ULDC.64 UR6, c[0x0][0x228] ;  /* 0x00008a0000067ab9 */ /* 0x000fe20000000a00 */
[----:B------:R-:W3:Y:S05]  /*0050*/  S2R R7, SR_CTAID.X ;  /* 0x0000000000077919 */ /* 0x000eea0000002500 */
[----:B------:R-:W4:Y:S08]  /*0060*/  LDC.64 R46, c[0x0][0x238] ;  /* 0x00008e00ff2e7b82 */ /* 0x000f300000000a00 */
[----:B------:R-:W5:Y:S08]  /*0070*/  LDC.64 R4, c[0x0][0x218] ;  /* 0x00008600ff047b82 */ /* 0x000f700000000a00 */
[----:B------:R-:W5:Y:S01]  /*0080*/  LDC.64 R32, c[0x0][0x248] ;  /* 0x00009200ff207b82 */ /* 0x000f620000000a00 */
[----:B-1----:R-:W-:-:S07]  /*0090*/  SHF.L.U32 R0, R0, 0x2, RZ ;  /* 0x0000000200007819 */ /* 0x002fce00000006ff */
[----:B------:R-:W1:Y:S01]  /*00a0*/  LDC.64 R22, c[0x0][0x230] ;  /* 0x00008c00ff167b82 */ /* 0x000e620000000a00 */
[----:B------:R-:W-:-:S04]  /*00b0*/  LOP3.LUT R0, R0, 0x1fc, RZ, 0xc0, !PT ;  /* 0x000001fc00007812 */ /* 0x000fc800078ec0ff */
[----:B---3--:R-:W-:-:S03]  /*00c0*/  LEA R0, R7, R0, 0xa ;  /* 0x0000000007007211 */ /* 0x008fc600078e50ff */
[----:B------:R-:W3:Y:S01]  /*00d0*/  LDC.64 R16, c[0x0][0x240] ;  /* 0x00009000ff107b82 */ /* 0x000ee20000000a00 */
[----:B------:R-:W-:-:S04]  /*00e0*/  SHF.R.S32.HI R3, RZ, 0x1f, R0 ;  /* 0x0000001fff037819 */ /* 0x000fc80000011400 */
[----:B------:R-:W-:-:S04]  /*00f0*/  LEA.HI R3, R3, R0, RZ, 0x6 ;  /* 0x0000000003037211 */ /* 0x000fc800078f30ff */
[----:B------:R-:W-:Y:S02]  /*0100*/  LOP3.LUT R19, R3, 0xffffffc0, RZ, 0xc0, !PT ;  /* 0xffffffc003137812 */ /* 0x000fe400078ec0ff */
[----:B------:R-:W-:Y:S02]  /*0110*/  SHF.R.S32.HI R3, RZ, 0x6, R3 ;  /* 0x00000006ff037819 */ /* 0x000fe40000011403 */
[----:B------:R-:W-:Y:S02]  /*0120*/  IADD3 R19, R0, -R19, RZ ;  /* 0x8000001300137210 */ /* 0x000fe40007ffe0ff */
[----:B------:R-:W-:-:S03]  /*0130*/  LEA.HI R2, R3, R3, RZ, 0x6 ;  /* 0x0000000303027211 */ /* 0x000fc600078f30ff */
[----:B--2---:R-:W-:Y:S01]  /*0140*/  IMAD.WIDE R12, R19, 0x8, R36 ;  /* 0x00000008130c7825 */ /* 0x004fe200078e0224 */
[----:B------:R-:W-:-:S05]  /*0150*/  LOP3.LUT R2, R2, 0xffffffc0, RZ, 0xc0, !PT ;  /* 0xffffffc002027812 */ /* 0x000fca00078ec0ff */
[----:B------:R-:W2:Y:S01]  /*0160*/  LDG.E.EL.128 R12, desc[UR4][R12.64] ;  /* 0x000000040c0c7981 */ /* 0x000ea2000c2e1d00 */
[----:B----4-:R-:W-:Y:S01]  /*0170*/  IMAD.WIDE R8, R19, 0x8, R46 ;  /* 0x0000000813087825 */ /* 0x010fe200078e022e */
[----:B------:R-:W-:-:S05]  /*0180*/  IADD3 R28, R3, -R2, RZ ;  /* 0x80000002031c7210 */ /* 0x000fca0007ffe0ff */
[----:B------:R-:W4:Y:S01]  /*0190*/  LDG.E.EL.128 R8, desc[UR4][R8.64] ;  /* 0x0000000408087981 */ /* 0x000f22000c2e1d00 */
[----:B-----5:R-:W-:-:S06]  /*01a0*/  IMAD.WIDE R2, R28, 0x8, R4 ;  /* 0x000000081c027825 */ /* 0x020fcc00078e0204 */
[----:B------:R-:W5:Y:S01]  /*01b0*/  LDG.E.EL.64 R2, desc[UR4][R2.64] ;  /* 0x0000000402027981 */ /* 0x000f62000c2e1b00 */
[----:B0-----:R-:W-:-:S06]  /*01c0*/  IMAD.WIDE R34, R28, 0x8, R32 ;  /* 0x000000081c227825 */ /* 0x001fcc00078e0220 */
[----:B------:R-:W5:Y:S01]  /*01d0*/  LDG.E.EL.64 R34, desc[UR4][R34.64] ;  /* 0x0000000422227981 */ /* 0x000f62000c2e1b00 */
[----:B------:R-:W-:Y:S02]  /*01e0*/  SHF.R.S32.HI R27, RZ, 0x15, R7 ;  /* 0x00000015ff1b7819 */ /* 0x000fe40000011407 */
[----:B------:R-:W-:Y:S02]  /*01f0*/  IADD3 R30, R0, 0x200, RZ ;  /* 0x00000200001e7810 */ /* 0x000fe40007ffe0ff */
[----:B------:R-:W-:-:S04]  /*0200*/  SGXT R27, R27, 0x1 ;  /* 0x000000011b1b781a */ /* 0x000fc80000000200 */
[----:B------:R-:W-:-:S04]  /*0210*/  LEA.HI R6, R27, R30, RZ, 0x6 ;  /* 0x0000001e1b067211 */ /* 0x000fc800078f30ff */
[----:B------:R-:W-:-:S04]  /*0220*/  SHF.R.S32.HI R6, RZ, 0x6, R6 ;  /* 0x00000006ff067819 */ /* 0x000fc80000011406 */
[----:B------:R-:W-:-:S04]  /*0230*/  LEA.HI R7, R6, R6, RZ, 0x6 ;  /* 0x0000000606077211 */ /* 0x000fc800078f30ff */
[----:B------:R-:W-:-:S04]  /*0240*/  LOP3.LUT R7, R7, 0xffffffc0, RZ, 0xc0, !PT ;  /* 0xffffffc007077812 */ /* 0x000fc800078ec0ff */
[----:B------:R-:W-:-:S05]  /*0250*/  IADD3 R44, R6, -R7, RZ ;  /* 0x80000007062c7210 */ /* 0x000fca0007ffe0ff */
[----:B------:R-:W-:-:S06]  /*0260*/  IMAD.WIDE R42, R44, 0x8, R4 ;  /* 0x000000082c2a7825 */ /* 0x000fcc00078e0204 */
[----:B------:R-:W5:Y:S01]  /*0270*/  LDG.E.EL.64 R42, desc[UR4][R42.64] ;  /* 0x000000042a2a7981 */ /* 0x000f62000c2e1b00 */
[----:B------:R-:W-:-:S04]  /*0280*/  LEA.HI R6, R27, R0, RZ, 0xc ;  /* 0x000000001b067211 */ /* 0x000fc800078f60ff */
[----:B------:R-:W-:Y:S01]  /*0290*/  SHF.R.S32.HI R6, RZ, 0xc, R6 ;  /* 0x0000000cff067819 */ /* 0x000fe20000011406 */
[----:B---3--:R-:W-:-:S04]  /*02a0*/  IMAD.WIDE R16, R19, 0x4, R16 ;  /* 0x0000000413107825 */ /* 0x008fc800078e0210 */
[----:B------:R-:W-:Y:S02]  /*02b0*/  IMAD.WIDE R32, R44, 0x8, R32 ;  /* 0x000000082c207825 */ /* 0x000fe400078e0220 */
[----:B------:R-:W3:Y:S04]  /*02c0*/  LDG.E.EL.128 R16, desc[UR4][R16.64] ;  /* 0x0000000410107981 */ /* 0x000ee8000c2e1d00 */
[----:B------:R-:W3:Y:S01]  /*02d0*/  LDG.E.EL.64 R32, desc[UR4][R32.64] ;  /* 0x0000000420207981 */ /* 0x000ee2000c2e1b00 */
[----:B--2---:R-:W-:Y:S02]  /*02e0*/  IADD3 R5, P1, R12, 0x9, RZ ;  /* 0x000000090c057810 */ /* 0x004fe40007f3e0ff */
[----:B------:R-:W-:Y:S02]  /*02f0*/  ISETP.GE.AND P0, PT, R13, RZ, PT ;  /* 0x000000ff0d00720c */ /* 0x000fe40003f06270 */
[----:B------:R-:W-:-:S02]  /*0300*/  IADD3.X R7, RZ, R13, RZ, P1, !PT ;  /* 0x0000000dff077210 */ /* 0x000fc40000ffe4ff */
[----:B------:R-:W-:Y:S02]  /*0310*/  SEL R4, R5, R12, !P0 ;  /* 0x0000000c05047207 */ /* 0x000fe40004000000 */
[----:B------:R-:W-:Y:S02]  /*0320*/  SEL R13, R7, R13, !P0 ;  /* 0x0000000d070d7207 */ /* 0x000fe40004000000 */
[C---:B------:R-:W-:Y:S02]  /*0330*/  LEA R20, P0, R4.reuse, UR6, 0x2 ;  /* 0x0000000604147c11 */ /* 0x040fe4000f8010ff */
[----:B----4-:R-:W-:Y:S02]  /*0340*/  IADD3 R5, P1, R8, 0x9, RZ ;  /* 0x0000000908057810 */ /* 0x010fe40007f3e0ff */
[----:B------:R-:W-:Y:S02]  /*0350*/  LEA.HI.X R21, R4, UR7, R13, 0x2, P0 ;  /* 0x0000000704157c11 */ /* 0x000fe400080f140d */
[----:B------:R-:W-:-:S02]  /*0360*/  ISETP.GE.AND P0, PT, R9, RZ, PT ;  /* 0x000000ff0900720c */ /* 0x000fc40003f06270 */
[----:B------:R-:W-:Y:S02]  /*0370*/  IADD3.X R7, RZ, R9, RZ, P1, !PT ;  /* 0x00000009ff077210 */ /* 0x000fe40000ffe4ff */
[----:B------:R-:W-:Y:S02]  /*0380*/  SEL R4, R5, R8, !P0 ;  /* 0x0000000805047207 */ /* 0x000fe40004000000 */
[----:B------:R-:W-:Y:S02]  /*0390*/  SEL R9, R7, R9, !P0 ;  /* 0x0000000907097207 */ /* 0x000fe40004000000 */
[----:B-----5:R-:W-:Y:S02]  /*03a0*/  IADD3 R13, P1, R2, 0x9, RZ ;  /* 0x00000009020d7810 */ /* 0x020fe40007f3e0ff */
[----:B------:R-:W-:Y:S02]  /*03b0*/  ISETP.GE.AND P0, PT, R3, RZ, PT ;  /* 0x000000ff0300720c */ /* 0x000fe40003f06270 */
[----:B------:R-:W-:-:S02]  /*03c0*/  IADD3.X R7, RZ, R3, RZ, P1, !PT ;  /* 0x00000003ff077210 */ /* 0x000fc40000ffe4ff */
[----:B------:R-:W-:Y:S01]  /*03d0*/  SEL R5, R13, R2, !P0 ;  /* 0x000000020d057207 */ /* 0x000fe20004000000 */
[----:B------:R-:W-:Y:S01]  /*03e0*/  IMAD.HI R2, R6, 0x2aaaaaab, RZ ;  /* 0x2aaaaaab06027827 */ /* 0x000fe200078e02ff */
[----:B------:R-:W-:Y:S02]  /*03f0*/  SEL R8, R7, R3, !P0 ;  /* 0x0000000307087207 */ /* 0x000fe40004000000 */
[C---:B------:R-:W-:Y:S01]  /*0400*/  LEA R24, P1, R4.reuse, UR6, 0x2 ;  /* 0x0000000604187c11 */ /* 0x040fe2000f8210ff */
[----:B------:R-:W-:Y:S01]  /*0410*/  IMAD.WIDE.U32 R38, R5, 0x24, R20 ;  /* 0x0000002405267825 */ /* 0x000fe200078e0014 */
[----:B------:R-:W-:Y:S02]  /*0420*/  SHF.R.U32.HI R3, RZ, 0x1, R2 ;  /* 0x00000001ff037819 */ /* 0x000fe40000011602 */
[----:B------:R-:W-:Y:S01]  /*0430*/  LEA.HI.X R25, R4, UR7, R9, 0x2, P1 ;  /* 0x0000000704197c11 */ /* 0x000fe200088f1409 */
[----:B------:R-:W-:Y:S01]  /*0440*/  IMAD R8, R8, 0x24, RZ ;  /* 0x0000002408087824 */ /* 0x000fe200078e02ff */
[----:B------:R-:W-:-:S02]  /*0450*/  LEA.HI R3, R2, R3, RZ, 0x1 ;  /* 0x0000000302037211 */ /* 0x000fc400078f08ff */
[----:B------:R-:W-:Y:S01]  /*0460*/  IADD3 R7, P1, R34, 0x9, RZ ;  /* 0x0000000922077810 */ /* 0x000fe20007f3e0ff */
[----:B------:R-:W-:Y:S01]  /*0470*/  IMAD.WIDE.U32 R40, R5, 0x24, R24 ;  /* 0x0000002405287825 */ /* 0x000fe200078e0018 */
[----:B------:R-:W-:Y:S02]  /*0480*/  IADD3 R39, R39, R8, RZ ;  /* 0x0000000827277210 */ /* 0x000fe40007ffe0ff */
[----:B------:R-:W-:Y:S01]  /*0490*/  ISETP.GE.AND P0, PT, R35, RZ, PT ;  /* 0x000000ff2300720c */ /* 0x000fe20003f06270 */
[----:B------:R-:W-:Y:S01]  /*04a0*/  IMAD R3, R3, -0xc, R6 ;  /* 0xfffffff403037824 */ /* 0x000fe200078e0206 */
[----:B------:R-:W-:Y:S01]  /*04b0*/  IADD3.X R9, RZ, R35, RZ, P1, !PT ;  /* 0x00000023ff097210 */ /* 0x000fe20000ffe4ff */
[----:B------:R-:W-:Y:S01]  /*04c0*/  IMAD R6, R6, 0x51, RZ ;  /* 0x0000005106067824 */ /* 0x000fe200078e02ff */
[----:B------:R-:W-:Y:S01]  /*04d0*/  SEL R4, R7, R34, !P0 ;  /* 0x0000002207047207 */ /* 0x000fe20004000000 */
[----:B-1----:R-:W-:Y:S01]  /*04e0*/  IMAD.WIDE R12, R3, 0x4, R22 ;  /* 0x00000004030c7825 */ /* 0x002fe200078e0216 */
[----:B------:R-:W-:-:S02]  /*04f0*/  SEL R9, R9, R35, !P0 ;  /* 0x0000002309097207 */ /* 0x000fc40004000000 */
[----:B------:R-:W-:Y:S01]  /*0500*/  IADD3 R41, R8, R41, RZ ;  /* 0x0000002908297210 */ /* 0x000fe20007ffe0ff */
[----:B------:R-:W-:Y:S01]  /*0510*/  IMAD.WIDE R38, R6, 0x4, R38 ;  /* 0x0000000406267825 */ /* 0x000fe200078e0226 */
[----:B------:R0:W2:Y:S03]  /*0520*/  LDG.E.EL R2, desc[UR4][R12.64] ;  /* 0x000000040c027981 */ /* 0x0000a6000c2e1900 */
[----:B------:R-:W-:Y:S02]  /*0530*/  IMAD R7, R9, 0x24, RZ ;  /* 0x0000002409077824 */ /* 0x000fe400078e02ff */
[----:B------:R-:W2:Y:S01]  /*0540*/  LDG.E.EL R39, desc[UR4][R38.64] ;  /* 0x0000000426277981 */ /* 0x000ea2000c2e1900 */
[----:B------:R-:W-:-:S04]  /*0550*/  IMAD.WIDE.U32 R34, R4, 0x24, R24 ;  /* 0x0000002404227825 */ /* 0x000fc800078e0018 */
[----:B------:R-:W-:Y:S01]  /*0560*/  IMAD.WIDE R40, R6, 0x4, R40 ;  /* 0x0000000406287825 */ /* 0x000fe200078e0228 */
[----:B------:R-:W-:-:S05]  /*0570*/  IADD3 R35, R7, R35, RZ ;  /* 0x0000002307237210 */ /* 0x000fca0007ffe0ff */
[----:B------:R-:W4:Y:S01]  /*0580*/  LDG.E.EL R41, desc[UR4][R40.64] ;  /* 0x0000000428297981 */ /* 0x000f22000c2e1900 */
[----:B------:R-:W-:-:S06]  /*0590*/  IMAD.WIDE R34, R6, 0x4, R34 ;  /* 0x0000000406227825 */ /* 0x000fcc00078e0222 */
[----:B------:R-:W5:Y:S01]  /*05a0*/  LDG.E.EL R35, desc[UR4][R34.64] ;  /* 0x0000000422237981 */ /* 0x000f62000c2e1900 */
[----:B------:R-:W-:Y:S02]  /*05b0*/  IADD3 R9, P1, R14, 0x9, RZ ;  /* 0x000000090e097810 */ /* 0x000fe40007f3e0ff */
[----:B------:R-:W-:Y:S02]  /*05c0*/  ISETP.GE.AND P0, PT, R15, RZ, PT ;  /* 0x000000ff0f00720c */ /* 0x000fe40003f06270 */
[----:B0-----:R-:W-:Y:S02]  /*05d0*/  IADD3.X R13, RZ, R15, RZ, P1, !PT ;  /* 0x0000000fff0d7210 */ /* 0x001fe40000ffe4ff */
[----:B------:R-:W-:Y:S02]  /*05e0*/  SEL R12, R9, R14, !P0 ;  /* 0x0000000e090c7207 */ /* 0x000fe40004000000 */
[----:B------:R-:W-:Y:S02]  /*05f0*/  SEL R15, R13, R15, !P0 ;  /* 0x0000000f0d0f7207 */ /* 0x000fe40004000000 */
[----:B------:R-:W-:-:S02]  /*0600*/  IADD3 R9, P1, R10, 0x9, RZ ;  /* 0x000000090a097810 */ /* 0x000fc40007f3e0ff */
[----:B------:R-:W-:Y:S02]  /*0610*/  ISETP.GE.AND P0, PT, R11, RZ, PT ;  /* 0x000000ff0b00720c */ /* 0x000fe40003f06270 */
[----:B------:R-:W-:Y:S02]  /*0620*/  IADD3.X R13, RZ, R11, RZ, P1, !PT ;  /* 0x0000000bff0d7210 */ /* 0x000fe40000ffe4ff */
[----:B------:R-:W-:Y:S02]  /*0630*/  SEL R14, R9, R10, !P0 ;  /* 0x0000000a090e7207 */ /* 0x000fe40004000000 */
[----:B------:R-:W-:Y:S02]  /*0640*/  IADD3 R9, P1, R42, 0x9, RZ ;  /* 0x000000092a097810 */ /* 0x000fe40007f3e0ff */
[----:B------:R-:W-:Y:S02]  /*0650*/  SEL R11, R13, R11, !P0 ;  /* 0x0000000b0d0b7207 */ /* 0x000fe40004000000 */
[----:B------:R-:W-:-:S02]  /*0660*/  ISETP.GE.AND P0, PT, R43, RZ, PT ;  /* 0x000000ff2b00720c */ /* 0x000fc40003f06270 */
[----:B------:R-:W-:Y:S02]  /*0670*/  IADD3.X R13, RZ, R43, RZ, P1, !PT ;  /* 0x0000002bff0d7210 */ /* 0x000fe40000ffe4ff */
[----:B------:R-:W-:Y:S02]  /*0680*/  SEL R10, R9, R42, !P0 ;  /* 0x0000002a090a7207 */ /* 0x000fe40004000000 */
[----:B------:R-:W-:Y:S02]  /*0690*/  SEL R9, R13, R43, !P0 ;  /* 0x0000002b0d097207 */ /* 0x000fe40004000000 */
[----:B------:R-:W0:Y:S01]  /*06a0*/  LDC.64 R42, c[0x0][0x250] ;  /* 0x00009400ff2a7b82 */ /* 0x000e220000000a00 */
[----:B------:R-:W-:Y:S01]  /*06b0*/  IADD3 R26, R0, 0x2, RZ ;  /* 0x00000002001a7810 */ /* 0x000fe20007ffe0ff */
[----:B------:R-:W-:-:S03]  /*06c0*/  IMAD.WIDE.U32 R48, R4, 0x24, R20 ;  /* 0x0000002404307825 */ /* 0x000fc600078e0014 */
[----:B------:R-:W-:Y:S02]  /*06d0*/  LEA.HI R13, R27, R26, RZ, 0x6 ;  /* 0x0000001a1b0d7211 */ /* 0x000fe400078f30ff */
[----:B------:R-:W-:Y:S02]  /*06e0*/  IADD3 R49, R49, R7, RZ ;  /* 0x0000000731317210 */ /* 0x000fe40007ffe0ff */
[----:B------:R-:W-:Y:S01]  /*06f0*/  LOP3.LUT R13, R13, 0xffffffc0, RZ, 0xc0, !PT ;  /* 0xffffffc00d0d7812 */ /* 0x000fe200078ec0ff */
[----:B------:R-:W-:-:S03]  /*0700*/  IMAD.WIDE R48, R6, 0x4, R48 ;  /* 0x0000000406307825 */ /* 0x000fc600078e0230 */
[----:B------:R-:W-:Y:S02]  /*0710*/  IADD3 R29, R26, -R13, RZ ;  /* 0x8000000d1a1d7210 */ /* 0x000fe40007ffe0ff */
[C---:B------:R-:W-:Y:S01]  /*0720*/  LEA R26, P0, R12.reuse, UR6, 0x2 ;  /* 0x000000060c1a7c11 */ /* 0x040fe2000f8010ff */
[----:B------:R0:W5:Y:S01]  /*0730*/  LDG.E.EL R31, desc[UR4][R48.64] ;  /* 0x00000004301f7981 */ /* 0x000162000c2e1900 */
[----:B------:R-:W-:Y:S02]  /*0740*/  LEA.HI R30, R27, R30, RZ, 0xc ;  /* 0x0000001e1b1e7211 */ /* 0x000fe400078f60ff */
[----:B------:R-:W-:Y:S01]  /*0750*/  LEA.HI.X R27, R12, UR7, R15, 0x2, P0 ;  /* 0x000000070c1b7c11 */ /* 0x000fe200080f140f */
[----:B------:R-:W-:-:S04]  /*0760*/  IMAD.WIDE R12, R29, 0x8, R36 ;  /* 0x000000081d0c7825 */ /* 0x000fc800078e0224 */
[----:B0-----:R-:W-:Y:S01]  /*0770*/  IMAD.WIDE R48, R28, 0x4, R42 ;  /* 0x000000041c307825 */ /* 0x001fe200078e022a */
[----:B------:R-:W-:-:S03]  /*0780*/  LEA R28, P0, R14, UR6, 0x2 ;  /* 0x000000060e1c7c11 */ /* 0x000fc6000f8010ff */
[----:B------:R-:W-:Y:S01]  /*0790*/  IMAD.WIDE R46, R29, 0x8, R46 ;  /* 0x000000081d2e7825 */ /* 0x000fe200078e022e */
[----:B------:R-:W-:Y:S02]  /*07a0*/  LEA.HI.X R29, R14, UR7, R11, 0x2, P0 ;  /* 0x000000070e1d7c11 */ /* 0x000fe400080f140b */
[----:B------:R-:W5:Y:S01]  /*07b0*/  LDG.E.EL R11, desc[UR4][R48.64] ;  /* 0x00000004300b7981 */ /* 0x000f62000c2e1900 */
[----:B------:R-:W-:-:S05]  /*07c0*/  IMAD.WIDE.U32 R14, R5, 0x24, R28 ;  /* 0x00000024050e7825 */ /* 0x000fca00078e001c */
[----:B------:R-:W-:Y:S01]  /*07d0*/  IADD3 R15, R8, R15, RZ ;  /* 0x0000000f080f7210 */ /* 0x000fe20007ffe0ff */
[----:B------:R-:W-:-:S05]  /*07e0*/  IMAD.WIDE.U32 R36, R5, 0x24, R26 ;  /* 0x0000002405247825 */ /* 0x000fca00078e001a */
[----:B------:R-:W-:Y:S01]  /*07f0*/  IADD3 R37, R8, R37, RZ ;  /* 0x0000002508257210 */ /* 0x000fe20007ffe0ff */
[----:B------:R-:W-:-:S04]  /*0800*/  IMAD.WIDE R44, R44, 0x4, R42 ;  /* 0x000000042c2c7825 */ /* 0x000fc800078e022a */
[----:B------:R-:W-:Y:S01]  /*0810*/  IMAD.WIDE R50, R6, 0x4, R36 ;  /* 0x0000000406327825 */ /* 0x000fe200078e0224 */
[----:B---3--:R-:W-:-:S04]  /*0820*/  ISETP.GE.AND P0, PT, R33, RZ, PT ;  /* 0x000000ff2100720c */ /* 0x008fc80003f06270 */
[----:B------:R-:W3:Y:S01]  /*0830*/  LDG.E.EL R37, desc[UR4][R50.64] ;  /* 0x0000000432257981 */ /* 0x000ee2000c2e1900 */
[----:B--2---:R-:W-:Y:S01]  /*0840*/  FADD R53, R2, R39 ;  /* 0x0000002702357221 */ /* 0x004fe20000000000 */
[----:B------:R-:W-:-:S04]  /*0850*/  IMAD.WIDE R38, R6, 0x4, R14 ;  /* 0x0000000406267825 */ /* 0x000fc800078e020e */
[----:B------:R-:W-:Y:S01]  /*0860*/  IMAD.WIDE.U32 R14, R4, 0x24, R26 ;  /* 0x00000024040e7825 */ /* 0x000fe200078e001a */
[----:B------:R0:W2:Y:S04]  /*0870*/  LDG.E.EL R43, desc[UR4][R38.64] ;  /* 0x00000004262b7981 */ /* 0x0000a8000c2e1900 */
[----:B------:R-:W-:Y:S01]  /*0880*/  IADD3 R15, R7, R15, RZ ;  /* 0x0000000f070f7210 */ /* 0x000fe20007ffe0ff */
[----:B----4-:R-:W-:Y:S02]  /*0890*/  FADD R34, R2, R41 ;  /* 0x0000002902227221 */ /* 0x010fe40000000000 */
[----:B------:R-:W-:-:S04]  /*08a0*/  IMAD.WIDE R40, R6, 0x4, R14 ;  /* 0x0000000406287825 */ /* 0x000fc800078e020e */
[----:B------:R-:W-:Y:S01]  /*08b0*/  FADD R34, -R53, R34 ;  /* 0x0000002235227221 */ /* 0x000fe20000000100 */
[----:B------:R-:W-:-:S04]  /*08c0*/  IMAD.WIDE.U32 R14, R4, 0x24, R28 ;  /* 0x00000024040e7825 */ /* 0x000fc800078e001c */
[----:B------:R-:W-:Y:S01]  /*08d0*/  FFMA R36, R16, R34, R53 ;  /* 0x0000002210247223 */ /* 0x000fe20000000035 */
[----:B-----5:R-:W-:Y:S01]  /*08e0*/  FADD R34, R2, R35 ;  /* 0x0000002302227221 */ /* 0x020fe20000000000 */
[----:B------:R-:W-:Y:S01]  /*08f0*/  IADD3 R35, P1, R32, 0x9, RZ ;  /* 0x0000000920237810 */ /* 0x000fe20007f3e0ff */
[----:B------:R-:W4:Y:S01]  /*0900*/  LDG.E.EL R41, desc[UR4][R40.64] ;  /* 0x0000000428297981 */ /* 0x000f22000c2e1900 */
[----:B------:R-:W-:-:S03]  /*0910*/  IADD3 R15, R7, R15, RZ ;  /* 0x0000000f070f7210 */ /* 0x000fc60007ffe0ff */
[----:B0-----:R-:W-:Y:S01]  /*0920*/  IMAD.WIDE R38, R6, 0x4, R14 ;  /* 0x0000000406267825 */ /* 0x001fe200078e020e */
[----:B------:R-:W-:Y:S02]  /*0930*/  IADD3.X R15, RZ, R33, RZ, P1, !PT ;  /* 0x00000021ff0f7210 */ /* 0x000fe40000ffe4ff */
[----:B------:R-:W-:Y:S02]  /*0940*/  SEL R35, R35, R32, !P0 ;  /* 0x0000002023237207 */ /* 0x000fe40004000000 */
[----:B------:R-:W-:Y:S01]  /*0950*/  SEL R32, R15, R33, !P0 ;  /* 0x000000210f207207 */ /* 0x000fe20004000000 */
[----:B------:R0:W5:Y:S04]  /*0960*/  LDG.E.EL R39, desc[UR4][R38.64] ;  /* 0x0000000426277981 */ /* 0x000168000c2e1900 */
[----:B------:R-:W2:Y:S01]  /*0970*/  LDG.E.EL.128 R12, desc[UR4][R12.64] ;  /* 0x000000040c0c7981 */ /* 0x000ea2000c2e1d00 */
[----:B------:R-:W-:-:S04]  /*0980*/  FADD R31, R2, R31 ;  /* 0x0000001f021f7221 */ /* 0x000fc80000000000 */
[----:B------:R-:W-:-:S04]  /*0990*/  FADD R34, -R31, R34 ;  /* 0x000000221f227221 */ /* 0x000fc80000000100 */
[----:B------:R-:W-:Y:S02]  /*09a0*/  FFMA R31, R16, R34, R31 ;  /* 0x00000022101f7223 */ /* 0x000fe4000000001f */
[----:B------:R1:W3:Y:S02]  /*09b0*/  LDG.E.EL R34, desc[UR4][R44.64] ;  /* 0x000000042c227981 */ /* 0x0002e4000c2e1900 */
[----:B------:R-:W-:-:S04]  /*09c0*/  FADD R31, -R36, R31 ;  /* 0x0000001f241f7221 */ /* 0x000fc80000000100 */
[----:B------:R-:W-:Y:S01]  /*09d0*/  FFMA R33, R11, R31, R36 ;  /* 0x0000001f0b217223 */ /* 0x000fe20000000024 */
[----:B--2---:R-:W-:Y:S02]  /*09e0*/  IADD3 R31, P1, R12, 0x9, RZ ;  /* 0x000000090c1f7810 */ /* 0x004fe40007f3e0ff */
[----:B------:R-:W-:Y:S02]  /*09f0*/  ISETP.GE.AND P0, PT, R13, RZ, PT ;  /* 0x000000ff0d00720c */ /* 0x000fe40003f06270 */
[----:B------:R-:W-:-:S04]  /*0a00*/  IADD3.X R49, RZ, R13, RZ, P1, !PT ;  /* 0x0000000dff317210 */ /* 0x000fc80000ffe4ff */
[----:B------:R-:W-:Y:S02]  /*0a10*/  SEL R36, R49, R13, !P0 ;  /* 0x0000000d31247207 */ /* 0x000fe40004000000 */
[----:B------:R-:W-:Y:S02]  /*0a20*/  IADD3 R49, P1, R14, 0x9, RZ ;  /* 0x000000090e317810 */ /* 0x000fe40007f3e0ff */
[----:B------:R-:W-:Y:S02]  /*0a30*/  SEL R31, R31, R12, !P0 ;  /* 0x0000000c1f1f7207 */ /* 0x000fe40004000000 */
[----:B------:R-:W-:Y:S02]  /*0a40*/  IADD3.X R13, RZ, R15, RZ, P1, !PT ;  /* 0x0000000fff0d7210 */ /* 0x000fe40000ffe4ff */
[----:B------:R-:W-:-:S04]  /*0a50*/  ISETP.GE.AND P0, PT, R15, RZ, PT ;  /* 0x000000ff0f00720c */ /* 0x000fc80003f06270 */
[----:B0-----:R-:W-:Y:S02]  /*0a60*/  SEL R38, R49, R14, !P0 ;  /* 0x0000000e31267207 */ /* 0x001fe40004000000 */
[----:B-1----:R-:W-:Y:S02]  /*0a70*/  SEL R45, R13, R15, !P0 ;  /* 0x0000000f0d2d7207 */ /* 0x002fe40004000000 */
[----:B------:R-:W2:Y:S01]  /*0a80*/  LDG.E.EL.128 R12, desc[UR4][R46.64] ;  /* 0x000000042e0c7981 */ /* 0x000ea2000c2e1d00 */
[C---:B----4-:R-:W-:Y:S01]  /*0a90*/  FADD R40, R2.reuse, R41 ;  /* 0x0000002902287221 */ /* 0x050fe20000000000 */
[C---:B-----5:R-:W-:Y:S01]  /*0aa0*/  FADD R39, R2.reuse, R39 ;  /* 0x0000002702277221 */ /* 0x060fe20000000000 */
[----:B---3--:R-:W-:-:S03]  /*0ab0*/  FADD R42, R2, R37 ;  /* 0x00000025022a7221 */ /* 0x008fc60000000000 */
[----:B------:R-:W-:-:S04]  /*0ac0*/  FADD R37, -R40, R39 ;  /* 0x0000002728257221 */ /* 0x000fc80000000100 */
[----:B------:R-:W-:Y:S01]  /*0ad0*/  FFMA R37, R17, R37, R40 ;  /* 0x0000002511257223 */ /* 0x000fe20000000028 */
[----:B------:R-:W-:-:S04]  /*0ae0*/  FADD R43, R2, R43 ;  /* 0x0000002b022b7221 */ /* 0x000fc80000000000 */
[----:B------:R-:W-:-:S04]  /*0af0*/  FADD R43, -R42, R43 ;  /* 0x0000002b2a2b7221 */ /* 0x000fc80000000100 */
[----:B------:R-:W-:Y:S01]  /*0b00*/  FFMA R42, R17, R43, R42 ;  /* 0x0000002b112a7223 */ /* 0x000fe2000000002a */
[----:B--2---:R-:W-:Y:S02]  /*0b10*/  IADD3 RZ, P1, R14, 0x9, RZ ;  /* 0x000000090eff7810 */ /* 0x004fe40007f3e0ff */
[----:B------:R-:W-:Y:S02]  /*0b20*/  ISETP.GE.AND P0, PT, R15, RZ, PT ;  /* 0x000000ff0f00720c */ /* 0x000fe40003f06270 */
[----:B------:R-:W-:Y:S02]  /*0b30*/  IADD3.X R41, RZ, R15, RZ, P1, !PT ;  /* 0x0000000fff297210 */ /* 0x000fe40000ffe4ff */
[----:B------:R-:W-:Y:S02]  /*0b40*/  IADD3 R39, R14, 0x9, RZ ;  /* 0x000000090e277810 */ /* 0x000fe40007ffe0ff */
[----:B------:R-:W-:Y:S02]  /*0b50*/  SEL R40, R41, R15, !P0 ;  /* 0x0000000f29287207 */ /* 0x000fe40004000000 */
[----:B------:R-:W-:-:S02]  /*0b60*/  IADD3 R15, P1, R12, 0x9, RZ ;  /* 0x000000090c0f7810 */ /* 0x000fc40007f3e0ff */
[----:B------:R-:W-:Y:S02]  /*0b70*/  SEL R39, R39, R14, !P0 ;  /* 0x0000000e27277207 */ /* 0x000fe40004000000 */
[----:B------:R-:W-:Y:S02]  /*0b80*/  ISETP.GE.AND P0, PT, R13, RZ, PT ;  /* 0x000000ff0d00720c */ /* 0x000fe40003f06270 */
[----:B------:R-:W-:Y:S02]  /*0b90*/  IADD3.X R41, RZ, R13, RZ, P1, !PT ;  /* 0x0000000dff297210 */ /* 0x000fe40000ffe4ff */
[----:B------:R-:W-:Y:S02]  /*0ba0*/  SEL R15, R15, R12, !P0 ;  /* 0x0000000c0f0f7207 */ /* 0x000fe40004000000 */
[----:B------:R-:W-:Y:S02]  /*0bb0*/  SEL R44, R41, R13, !P0 ;  /* 0x0000000d292c7207 */ /* 0x000fe40004000000 */
[----:B------:R-:W-:-:S04]  /*0bc0*/  LEA R12, P0, R31, UR6, 0x2 ;  /* 0x000000061f0c7c11 */ /* 0x000fc8000f8010ff */
[----:B------:R-:W-:Y:S01]  /*0bd0*/  LEA.HI.X R13, R31, UR7, R36, 0x2, P0 ;  /* 0x000000071f0d7c11 */ /* 0x000fe200080f1424 */
[----:B------:R-:W-:Y:S01]  /*0be0*/  FADD R31, -R42, R37 ;  /* 0x000000252a1f7221 */ /* 0x000fe20000000100 */
[----:B------:R-:W-:Y:S01]  /*0bf0*/  LEA R14, P0, R15, UR6, 0x2 ;  /* 0x000000060f0e7c11 */ /* 0x000fe2000f8010ff */
[----:B------:R-:W-:-:S03]  /*0c00*/  IMAD.WIDE.U32 R36, R5, 0x24, R12 ;  /* 0x0000002405247825 */ /* 0x000fc600078e000c */
[----:B------:R-:W-:Y:S02]  /*0c10*/  LEA.HI.X R15, R15, UR7, R44, 0x2, P0 ;  /* 0x000000070f0f7c11 */ /* 0x000fe400080f142c */
[----:B------:R-:W-:-:S03]  /*0c20*/  IADD3 R37, R8, R37, RZ ;  /* 0x0000002508257210 */ /* 0x000fc60007ffe0ff */
[----:B------:R-:W-:-:S04]  /*0c30*/  IMAD.WIDE R46, R6, 0x4, R36 ;  /* 0x00000004062e7825 */ /* 0x000fc800078e0224 */
[----:B------:R-:W-:-:S04]  /*0c40*/  IMAD.WIDE.U32 R36, R5, 0x24, R14 ;  /* 0x0000002405247825 */ /* 0x000fc800078e000e */
[----:B------:R-:W-:Y:S01]  /*0c50*/  FFMA R31, R11, R31, R42 ;  /* 0x0000001f0b1f7223 */ /* 0x000fe2000000002a */
[----:B------:R-:W2:Y:S01]  /*0c60*/  LDG.E.EL R41, desc[UR4][R46.64] ;  /* 0x000000042e297981 */ /* 0x000ea2000c2e1900 */
[----:B------:R-:W-:-:S03]  /*0c70*/  IADD3 R37, R8, R37, RZ ;  /* 0x0000002508257210 */ /* 0x000fc60007ffe0ff */
[----:B------:R-:W-:-:S06]  /*0c80*/  IMAD.WIDE R42, R6, 0x4, R36 ;  /* 0x00000004062a7825 */ /* 0x000fcc00078e0224 */
[----:B------:R0:W3:Y:S01]  /*0c90*/  LDG.E.EL R43, desc[UR4][R42.64] ;  /* 0x000000042a2b7981 */ /* 0x0000e2000c2e1900 */
[----:B------:R-:W-:-:S04]  /*0ca0*/  LEA R36, P0, R38, UR6, 0x2 ;  /* 0x0000000626247c11 */ /* 0x000fc8000f8010ff */
[----:B------:R-:W-:Y:S02]  /*0cb0*/  LEA.HI.X R37, R38, UR7, R45, 0x2, P0 ;  /* 0x0000000726257c11 */ /* 0x000fe400080f142d */
[C---:B0-----:R-:W-:Y:S01]  /*0cc0*/  LEA R42, P0, R39.reuse, UR6, 0x2 ;  /* 0x00000006272a7c11 */ /* 0x041fe2000f8010ff */
[C---:B--2---:R-:W-:Y:S01]  /*0cd0*/  FADD R41, R2.reuse, R41 ;  /* 0x0000002902297221 */ /* 0x044fe20000000000 */
[----:B---3--:R-:W-:Y:S02]  /*0ce0*/  FADD R44, R2, R43 ;  /* 0x0000002b022c7221 */ /* 0x008fe40000000000 */
[----:B------:R-:W-:Y:S02]  /*0cf0*/  LEA.HI.X R43, R39, UR7, R40, 0x2, P0 ;  /* 0x00000007272b7c11 */ /* 0x000fe400080f1428 */
[----:B------:R-:W-:Y:S01]  /*0d00*/  FADD R38, -R41, R44 ;  /* 0x0000002c29267221 */ /* 0x000fe20000000100 */
[----:B------:R-:W-:-:S04]  /*0d10*/  IMAD.WIDE.U32 R44, R5, 0x24, R36 ;  /* 0x00000024052c7825 */ /* 0x000fc800078e0024 */
[----:B------:R-:W-:Y:S01]  /*0d20*/  FFMA R38, R18, R38, R41 ;  /* 0x0000002612267223 */ /* 0x000fe20000000029 */
[----:B------:R-:W-:Y:S01]  /*0d30*/  IMAD.WIDE.U32 R40, R5, 0x24, R42 ;  /* 0x0000002405287825 */ /* 0x000fe200078e002a */
[----:B------:R-:W-:-:S04]  /*0d40*/  IADD3 R45, R8, R45, RZ ;  /* 0x0000002d082d7210 */ /* 0x000fc80007ffe0ff */
[----:B------:R-:W-:Y:S01]  /*0d50*/  IADD3 R41, R8, R41, RZ ;  /* 0x0000002908297210 */ /* 0x000fe20007ffe0ff */
[----:B------:R-:W-:-:S04]  /*0d60*/  IMAD.WIDE R44, R6, 0x4, R44 ;  /* 0x00000004062c7825 */ /* 0x000fc800078e022c */
[----:B------:R-:W-:Y:S02]  /*0d70*/  IMAD.WIDE R48, R6, 0x4, R40 ;  /* 0x0000000406307825 */ /* 0x000fe400078e0228 */
[----:B------:R-:W2:Y:S04]  /*0d80*/  LDG.E.EL R45, desc[UR4][R44.64] ;  /* 0x000000042c2d7981 */ /* 0x000ea8000c2e1900 */
[----:B------:R-:W3:Y:S01]  /*0d90*/  LDG.E.EL R49, desc[UR4][R48.64] ;  /* 0x0000000430317981 */ /* 0x000ee2000c2e1900 */
[----:B------:R-:W-:-:S05]  /*0da0*/  IMAD.WIDE.U32 R40, R4, 0x24, R14 ;  /* 0x0000002404287825 */ /* 0x000fca00078e000e */
[----:B------:R-:W-:-:S03]  /*0db0*/  IADD3 R41, R7, R41, RZ ;  /* 0x0000002907297210 */ /* 0x000fc60007ffe0ff */
[----:B------:R-:W-:-:S04]  /*0dc0*/  IMAD.WIDE R46, R6, 0x4, R40 ;  /* 0x00000004062e7825 */ /* 0x000fc800078e0228 */
[----:B------:R-:W-:-:S05]  /*0dd0*/  IMAD.WIDE.U32 R40, R4, 0x24, R12 ;  /* 0x0000002404287825 */ /* 0x000fca00078e000c */
[----:B------:R-:W-:Y:S01]  /*0de0*/  IADD3 R41, R7, R41, RZ ;  /* 0x0000002907297210 */ /* 0x000fe20007ffe0ff */
[C---:B--2---:R-:W-:Y:S01]  /*0df0*/  FADD R8, R2.reuse, R45 ;  /* 0x0000002d02087221 */ /* 0x044fe20000000000 */
[----:B---3--:R-:W-:Y:S01]  /*0e00*/  FADD R5, R2, R49 ;  /* 0x0000003102057221 */ /* 0x008fe20000000000 */
[----:B------:R-:W-:-:S04]  /*0e10*/  IMAD.WIDE R44, R6, 0x4, R40 ;  /* 0x00000004062c7825 */ /* 0x000fc800078e0228 */
[----:B------:R-:W-:Y:S02]  /*0e20*/  FADD R5, -R8, R5 ;  /* 0x0000000508057221 */ /* 0x000fe40000000100 */
[----:B------:R-:W2:Y:S02]  /*0e30*/  LDG.E.EL R45, desc[UR4][R44.64] ;  /* 0x000000042c2d7981 */ /* 0x000ea4000c2e1900 */
[----:B------:R-:W-:Y:S02]  /*0e40*/  FFMA R8, R19, R5, R8 ;  /* 0x0000000513087223 */ /* 0x000fe40000000008 */
[----:B------:R0:W3:Y:S01]  /*0e50*/  LDG.E.EL R5, desc[UR4][R46.64] ;  /* 0x000000042e057981 */ /* 0x0000e2000c2e1900 */
[----:B------:R-:W-:Y:S01]  /*0e60*/  SHF.R.S32.HI R30, RZ, 0xc, R30 ;  /* 0x0000000cff1e7819 */ /* 0x000fe2000001141e */
[----:B0-----:R-:W-:-:S05]  /*0e70*/  IMAD.WIDE.U32 R46, R4, 0x24, R42 ;  /* 0x00000024042e7825 */ /* 0x001fca00078e002a */
[----:B------:R-:W-:-:S03]  /*0e80*/  IADD3 R47, R7, R47, RZ ;  /* 0x0000002f072f7210 */ /* 0x000fc60007ffe0ff */
[----:B------:R-:W-:-:S04]  /*0e90*/  IMAD.WIDE R46, R6, 0x4, R46 ;  /* 0x00000004062e7825 */ /* 0x000fc800078e022e */
[----:B------:R-:W-:Y:S02]  /*0ea0*/  IMAD R32, R32, 0x24, RZ ;  /* 0x0000002420207824 */ /* 0x000fe400078e02ff */
[C---:B---3--:R-:W-:Y:S01]  /*0eb0*/  FADD R40, R2.reuse, R5 ;  /* 0x0000000502287221 */ /* 0x048fe20000000000 */
[----:B--2---:R-:W-:-:S04]  /*0ec0*/  FADD R5, R2, R45 ;  /* 0x0000002d02057221 */ /* 0x004fc80000000000 */
[----:B------:R-:W-:-:S04]  /*0ed0*/  FADD R40, -R5, R40 ;  /* 0x0000002805287221 */ /* 0x000fc80000000100 */
[----:B------:R-:W-:Y:S01]  /*0ee0*/  FFMA R5, R18, R40, R5 ;  /* 0x0000002812057223 */ /* 0x000fe20000000005 */
[----:B------:R-:W-:-:S04]  /*0ef0*/  IMAD.WIDE.U32 R40, R4, 0x24, R36 ;  /* 0x0000002404287825 */ /* 0x000fc800078e0024 */
[----:B------:R-:W-:Y:S01]  /*0f00*/  FADD R5, -R38, R5 ;  /* 0x0000000526057221 */ /* 0x000fe20000000100 */
[----:B------:R-:W-:Y:S01]  /*0f10*/  IMAD.HI R4, R30, 0x2aaaaaab, RZ ;  /* 0x2aaaaaab1e047827 */ /* 0x000fe200078e02ff */
[----:B------:R-:W-:-:S03]  /*0f20*/  IADD3 R41, R7, R41, RZ ;  /* 0x0000002907297210 */ /* 0x000fc60007ffe0ff */
[----:B------:R-:W-:Y:S01]  /*0f30*/  FFMA R38, R11, R5, R38 ;  /* 0x000000050b267223 */ /* 0x000fe20000000026 */
[----:B------:R-:W-:Y:S01]  /*0f40*/  SHF.R.U32.HI R5, RZ, 0x1, R4 ;  /* 0x00000001ff057819 */ /* 0x000fe20000011604 */
[----:B------:R-:W-:-:S03]  /*0f50*/  IMAD.WIDE R40, R6, 0x4, R40 ;  /* 0x0000000406287825 */ /* 0x000fc600078e0228 */
[----:B------:R-:W-:Y:S01]  /*0f60*/  LEA.HI R5, R4, R5, RZ, 0x1 ;  /* 0x0000000504057211 */ /* 0x000fe200078f08ff */
[----:B------:R-:W-:Y:S01]  /*0f70*/  IMAD R4, R9, 0x24, RZ ;  /* 0x0000002409047824 */ /* 0x000fe200078e02ff */
[----:B------:R0:W2:Y:S01]  /*0f80*/  LDG.E.EL R39, desc[UR4][R40.64] ;  /* 0x0000000428277981 */ /* 0x0000a2000c2e1900 */
[----:B------:R-:W-:-:S05]  /*0f90*/  IMAD.WIDE.U32 R6, R10, 0x24, R20 ;  /* 0x000000240a067825 */ /* 0x000fca00078e0014 */
[----:B0-----:R-:W-:Y:S02]  /*0fa0*/  IADD3 R41, R7, R4, RZ ;  /* 0x0000000407297210 */ /* 0x001fe40007ffe0ff */
[----:B------:R-:W-:Y:S01]  /*0fb0*/  MOV R40, R6 ;  /* 0x0000000600287202 */ /* 0x000fe20000000f00 */
[----:B------:R-:W-:-:S04]  /*0fc0*/  IMAD R6, R30, 0x51, RZ ;  /* 0x000000511e067824 */ /* 0x000fc800078e02ff */
[----:B------:R-:W-:-:S04]  /*0fd0*/  IMAD.WIDE R48, R6, 0x4, R40 ;  /* 0x0000000406307825 */ /* 0x000fc800078e0228 */
[----:B------:R-:W-:Y:S01]  /*0fe0*/  IMAD.WIDE.U32 R40, R10, 0x24, R24 ;  /* 0x000000240a287825 */ /* 0x000fe200078e0018 */
[----:B------:R0:W3:Y:S04]  /*0ff0*/  LDG.E.EL R9, desc[UR4][R48.64] ;  /* 0x0000000430097981 */ /* 0x0000e8000c2e1900 */
[----:B------:R-:W-:Y:S01]  /*1000*/  IADD3 R41, R4, R41, RZ ;  /* 0x0000002904297210 */ /* 0x000fe20007ffe0ff */
[----:B------:R-:W-:Y:S02]  /*1010*/  IMAD R5, R5, -0xc, R30 ;  /* 0xfffffff405057824 */ /* 0x000fe400078e021e */
[----:B------:R-:W-:-:S04]  /*1020*/  IMAD.WIDE R44, R6, 0x4, R40 ;  /* 0x00000004062c7825 */ /* 0x000fc800078e0228 */
[----:B------:R-:W-:-:S04]  /*1030*/  IMAD.WIDE.U32 R40, R10, 0x24, R26 ;  /* 0x000000240a287825 */ /* 0x000fc800078e001a */
[----:B------:R-:W-:Y:S01]  /*1040*/  IMAD.WIDE R22, R5, 0x4, R22 ;  /* 0x0000000405167825 */ /* 0x000fe200078e0216 */
[----:B------:R-:W-:-:S03]  /*1050*/  IADD3 R41, R4, R41, RZ ;  /* 0x0000002904297210 */ /* 0x000fc60007ffe0ff */
[----:B------:R-:W-:Y:S02]  /*1060*/  IMAD.WIDE.U32 R26, R35, 0x24, R26 ;  /* 0x00000024231a7825 */ /* 0x000fe400078e001a */
[----:B------:R-:W3:Y:S02]  /*1070*/  LDG.E.EL R22, desc[UR4][R22.64] ;  /* 0x0000000416167981 */ /* 0x000ee4000c2e1900 */
[C---:B0-----:R-:W-:Y:S01]  /*1080*/  IMAD.WIDE R48, R6.reuse, 0x4, R40 ;  /* 0x0000000406307825 */ /* 0x041fe200078e0228 */
[----:B------:R-:W-:Y:S01]  /*1090*/  IADD3 R27, R32, R27, RZ ;  /* 0x0000001b201b7210 */ /* 0x000fe20007ffe0ff */
[----:B------:R0:W4:Y:S02]  /*10a0*/  LDG.E.EL R23, desc[UR4][R44.64] ;  /* 0x000000042c177981 */ /* 0x000124000c2e1900 */
[----:B------:R-:W-:-:S03]  /*10b0*/  IMAD.WIDE R40, R6, 0x4, R26 ;  /* 0x0000000406287825 */ /* 0x000fc600078e021a */
[----:B------:R1:W5:Y:S01]  /*10c0*/  LDG.E.EL R27, desc[UR4][R48.64] ;  /* 0x00000004301b7981 */ /* 0x000362000c2e1900 */
[----:B------:R-:W-:-:S03]  /*10d0*/  IMAD.WIDE.U32 R24, R35, 0x24, R24 ;  /* 0x0000002423187825 */ /* 0x000fc600078e0018 */
[----:B------:R-:W4:Y:S01]  /*10e0*/  LDG.E.EL R26, desc[UR4][R46.64] ;  /* 0x000000042e1a7981 */ /* 0x000f22000c2e1900 */
[----:B0-----:R-:W-:-:S03]  /*10f0*/  IMAD.WIDE.U32 R44, R10, 0x24, R28 ;  /* 0x000000240a2c7825 */ /* 0x001fc600078e001c */
[----:B------:R-:W5:Y:S01]  /*1100*/  LDG.E.EL R41, desc[UR4][R40.64] ;  /* 0x0000000428297981 */ /* 0x000f62000c2e1900 */
[----:B------:R-:W-:Y:S01]  /*1110*/  IMAD.WIDE.U32 R28, R35, 0x24, R28 ;  /* 0x00000024231c7825 */ /* 0x000fe200078e001c */
[----:B------:R-:W-:-:S03]  /*1120*/  IADD3 R45, R4, R45, RZ ;  /* 0x0000002d042d7210 */ /* 0x000fc60007ffe0ff */
[----:B-1----:R-:W-:Y:S01]  /*1130*/  IMAD.WIDE.U32 R48, R10, 0x24, R12 ;  /* 0x000000240a307825 */ /* 0x002fe200078e000c */
[----:B------:R-:W-:-:S03]  /*1140*/  IADD3 R29, R32, R29, RZ ;  /* 0x0000001d201d7210 */ /* 0x000fc60007ffe0ff */
[----:B------:R-:W-:-:S04]  /*1150*/  IMAD.WIDE.U32 R12, R35, 0x24, R12 ;  /* 0x00000024230c7825 */ /* 0x000fc800078e000c */
[----:B------:R-:W-:Y:S01]  /*1160*/  IMAD.WIDE R50, R6, 0x4, R44 ;  /* 0x0000000406327825 */ /* 0x000fe200078e022c */
[----:B------:R-:W-:-:S03]  /*1170*/  IADD3 R13, R32, R13, RZ ;  /* 0x0000000d200d7210 */ /* 0x000fc60007ffe0ff */
[C---:B------:R-:W-:Y:S02]  /*1180*/  IMAD.WIDE R44, R6.reuse, 0x4, R28 ;  /* 0x00000004062c7825 */ /* 0x040fe400078e021c */
[----:B------:R0:W5:Y:S01]  /*1190*/  LDG.E.EL R29, desc[UR4][R50.64] ;  /* 0x00000004321d7981 */ /* 0x000162000c2e1900 */
[----:B------:R-:W-:Y:S02]  /*11a0*/  IADD3 R49, R4, R49, RZ ;  /* 0x0000003104317210 */ /* 0x000fe40007ffe0ff */
[----:B------:R-:W-:Y:S01]  /*11b0*/  IADD3 R25, R32, R25, RZ ;  /* 0x0000001920197210 */ /* 0x000fe20007ffe0ff */
[----:B------:R-:W-:Y:S01]  /*11c0*/  IMAD.WIDE.U32 R20, R35, 0x24, R20 ;  /* 0x0000002423147825 */ /* 0x000fe200078e0014 */
[----:B------:R-:W5:Y:S03]  /*11d0*/  LDG.E.EL R45, desc[UR4][R44.64] ;  /* 0x000000042c2d7981 */ /* 0x000f66000c2e1900 */
[----:B0-----:R-:W-:-:S04]  /*11e0*/  IMAD.WIDE R50, R6, 0x4, R12 ;  /* 0x0000000406327825 */ /* 0x001fc800078e020c */
[----:B------:R-:W-:-:S04]  /*11f0*/  IMAD.WIDE.U32 R12, R10, 0x24, R14 ;  /* 0x000000240a0c7825 */ /* 0x000fc800078e000e */
[----:B------:R-:W-:Y:S01]  /*1200*/  IMAD.WIDE.U32 R14, R35, 0x24, R14 ;  /* 0x00000024230e7825 */ /* 0x000fe200078e000e */
[----:B------:R-:W-:-:S03]  /*1210*/  IADD3 R13, R4, R13, RZ ;  /* 0x0000000d040d7210 */ /* 0x000fc60007ffe0ff */
[----:B------:R-:W-:-:S04]  /*1220*/  IMAD.WIDE R52, R6, 0x4, R48 ;  /* 0x0000000406347825 */ /* 0x000fc800078e0230 */
[----:B------:R-:W-:-:S04]  /*1230*/  IMAD.WIDE R24, R6, 0x4, R24 ;  /* 0x0000000406187825 */ /* 0x000fc800078e0218 */
[----:B------:R-:W-:Y:S01]  /*1240*/  IMAD.WIDE R48, R6, 0x4, R12 ;  /* 0x0000000406307825 */ /* 0x000fe200078e020c */
[----:B------:R-:W-:Y:S01]  /*1250*/  IADD3 R13, R32, R15, RZ ;  /* 0x0000000f200d7210 */ /* 0x000fe20007ffe0ff */
[----:B------:R-:W5:Y:S01]  /*1260*/  LDG.E.EL R25, desc[UR4][R24.64] ;  /* 0x0000000418197981 */ /* 0x000f62000c2e1900 */
[----:B------:R-:W-:Y:S01]  /*1270*/  MOV R12, R14 ;  /* 0x0000000e000c7202 */ /* 0x000fe20000000f00 */
[C---:B------:R-:W-:Y:S01]  /*1280*/  IMAD.WIDE.U32 R14, R10.reuse, 0x24, R36 ;  /* 0x000000240a0e7825 */ /* 0x040fe200078e0024 */
[----:B------:R-:W-:Y:S01]  /*1290*/  IADD3 R21, R21, R32, RZ ;  /* 0x0000002015157210 */ /* 0x000fe20007ffe0ff */
[----:B------:R-:W5:Y:S02]  /*12a0*/  LDG.E.EL R49, desc[UR4][R48.64] ;  /* 0x0000000430317981 */ /* 0x000f64000c2e1900 */
[----:B------:R-:W-:-:S04]  /*12b0*/  IMAD.WIDE.U32 R46, R10, 0x24, R42 ;  /* 0x000000240a2e7825 */ /* 0x000fc800078e002a */
[C---:B------:R-:W-:Y:S01]  /*12c0*/  IMAD.WIDE.U32 R36, R35.reuse, 0x24, R36 ;  /* 0x0000002423247825 */ /* 0x040fe200078e0024 */
[----:B------:R0:W5:Y:S03]  /*12d0*/  LDG.E.EL R24, desc[UR4][R50.64] ;  /* 0x0000000432187981 */ /* 0x000166000c2e1900 */
[----:B------:R-:W-:Y:S01]  /*12e0*/  IMAD.WIDE.U32 R42, R35, 0x24, R42 ;  /* 0x00000024232a7825 */ /* 0x000fe200078e002a */
[----:B------:R-:W-:Y:S02]  /*12f0*/  IADD3 R15, R4, R15, RZ ;  /* 0x0000000f040f7210 */ /* 0x000fe40007ffe0ff */
[----:B------:R-:W-:Y:S02]  /*1300*/  IADD3 R47, R4, R47, RZ ;  /* 0x0000002f042f7210 */ /* 0x000fe40007ffe0ff */
[----:B------:R-:W-:Y:S02]  /*1310*/  IADD3 R37, R32, R37, RZ ;  /* 0x0000002520257210 */ /* 0x000fe40007ffe0ff */
[----:B0-----:R-:W-:-:S02]  /*1320*/  IADD3 R51, R32, R43, RZ ;  /* 0x0000002b20337210 */ /* 0x001fc40007ffe0ff */
[----:B------:R-:W-:Y:S01]  /*1330*/  MOV R50, R42 ;  /* 0x0000002a00327202 */ /* 0x000fe20000000f00 */
[----:B------:R-:W-:-:S04]  /*1340*/  IMAD.WIDE R20, R6, 0x4, R20 ;  /* 0x0000000406147825 */ /* 0x000fc800078e0214 */
[C---:B------:R-:W-:Y:S02]  /*1350*/  IMAD.WIDE R42, R6.reuse, 0x4, R14 ;  /* 0x00000004062a7825 */ /* 0x040fe400078e020e */
[----:B------:R-:W5:Y:S02]  /*1360*/  LDG.E.EL R21, desc[UR4][R20.64] ;  /* 0x0000000414157981 */ /* 0x000f64000c2e1900 */
[C---:B------:R-:W-:Y:S02]  /*1370*/  IMAD.WIDE R36, R6.reuse, 0x4, R36 ;  /* 0x0000000406247825 */ /* 0x040fe400078e0224 */
[----:B------:R-:W5:Y:S02]  /*1380*/  LDG.E.EL R43, desc[UR4][R42.64] ;  /* 0x000000042a2b7981 */ /* 0x000f64000c2e1900 */
[C---:B------:R-:W-:Y:S02]  /*1390*/  IMAD.WIDE R14, R6.reuse, 0x4, R12 ;  /* 0x00000004060e7825 */ /* 0x040fe400078e020c */
[----:B------:R-:W0:Y:S01]  /*13a0*/  LDC.64 R12, c[0x0][0x258] ;  /* 0x00009600ff0c7b82 */ /* 0x000e220000000a00 */
[----:B------:R-:W5:Y:S01]  /*13b0*/  LDG.E.EL R37, desc[UR4][R36.64] ;  /* 0x0000000424257981 */ /* 0x000f62000c2e1900 */
[----:B------:R-:W-:-:S03]  /*13c0*/  IMAD.WIDE R46, R6, 0x4, R46 ;  /* 0x00000004062e7825 */ /* 0x000fc600078e022e */
[----:B------:R0:W5:Y:S01]  /*13d0*/  LDG.E.EL R20, desc[UR4][R52.64] ;  /* 0x0000000434147981 */ /* 0x000162000c2e1900 */
[----:B------:R-:W-:Y:S02]  /*13e0*/  IMAD.WIDE R50, R6, 0x4, R50 ;  /* 0x0000000406327825 */ /* 0x000fe400078e0232 */
[----:B------:R-:W1:Y:S01]  /*13f0*/  LDC.64 R6, c[0x0][0x260] ;  /* 0x00009800ff067b82 */ /* 0x000e620000000a00 */
[----:B------:R1:W5:Y:S04]  /*1400*/  LDG.E.EL R35, desc[UR4][R14.64] ;  /* 0x000000040e237981 */ /* 0x000368000c2e1900 */
[----:B------:R-:W5:Y:S04]  /*1410*/  LDG.E.EL R47, desc[UR4][R46.64] ;  /* 0x000000042e2f7981 */ /* 0x000f68000c2e1900 */
[----:B------:R-:W5:Y:S01]  /*1420*/  LDG.E.EL R51, desc[UR4][R50.64] ;  /* 0x0000000432337981 */ /* 0x000f62000c2e1900 */
[----:B0-----:R-:W-:-:S04]  /*1430*/  IMAD.WIDE R52, R0, 0x4, R12 ;  /* 0x0000000400347825 */ /* 0x001fc800078e020c */
[----:B-1----:R-:W-:-:S04]  /*1440*/  IMAD.WIDE R14, R3, 0x4, R6 ;  /* 0x00000004030e7825 */ /* 0x002fc800078e0206 */
[----:B------:R-:W-:Y:S01]  /*1450*/  IMAD.WIDE R12, R5, 0x4, R6 ;  /* 0x00000004050c7825 */ /* 0x000fe200078e0206 */
[----:B------:R-:W5:Y:S04]  /*1460*/  LDG.E.EL R3, desc[UR4][R14.64] ;  /* 0x000000040e037981 */ /* 0x000f68000c2e1900 */
[----:B------:R-:W5:Y:S04]  /*1470*/  LDG.E.128 R4, desc[UR4][R52.64] ;  /* 0x0000000434047981 */ /* 0x000f68000c1e1d00 */
[----:B------:R-:W5:Y:S04]  /*1480*/  LDG.E.EL R10, desc[UR4][R12.64] ;  /* 0x000000040c0a7981 */ /* 0x000f68000c2e1900 */
[----:B------:R-:W5:Y:S01]  /*1490*/  LDG.E.128 R12, desc[UR4][R52.64+0x800] ;  /* 0x00080004340c7981 */ /* 0x000f62000c1e1d00 */
[----:B--2---:R-:W-:Y:S01]  /*14a0*/  FADD R28, R2, R39 ;  /* 0x00000027021c7221 */ /* 0x004fe20000000000 */
[----:B---3--:R-:W-:Y:S01]  /*14b0*/  FADD R9, R22, R9 ;  /* 0x0000000916097221 */ /* 0x008fe20000000000 */
[----:B----4-:R-:W-:-:S04]  /*14c0*/  FADD R39, R2, R26 ;  /* 0x0000001a02277221 */ /* 0x010fc80000000000 */
[----:B------:R-:W-:-:S04]  /*14d0*/  FADD R39, -R28, R39 ;  /* 0x000000271c277221 */ /* 0x000fc80000000100 */
[----:B------:R-:W-:Y:S01]  /*14e0*/  FFMA R39, R19, R39, R28 ;  /* 0x0000002713277223 */ /* 0x000fe2000000001c */
[C---:B------:R-:W-:Y:S01]  /*14f0*/  FADD R28, R22.reuse, R23 ;  /* 0x00000017161c7221 */ /* 0x040fe20000000000 */
[----:B-----5:R-:W-:Y:S02]  /*1500*/  FADD R26, R22, R27 ;  /* 0x0000001b161a7221 */ /* 0x020fe40000000000 */
[----:B------:R-:W-:Y:S01]  /*1510*/  FADD R39, -R8, R39 ;  /* 0x0000002708277221 */ /* 0x000fe20000000100 */
[----:B------:R-:W-:-:S03]  /*1520*/  FADD R2, R22, R41 ;  /* 0x0000002916027221 */ /* 0x000fc60000000000 */
[----:B------:R-:W-:Y:S01]  /*1530*/  FFMA R8, R11, R39, R8 ;  /* 0x000000270b087223 */ /* 0x000fe20000000008 */
[----:B------:R-:W-:Y:S01]  /*1540*/  FADD R11, -R9, R28 ;  /* 0x0000001c090b7221 */ /* 0x000fe20000000100 */
[C---:B------:R-:W-:Y:S01]  /*1550*/  FADD R29, R22.reuse, R29 ;  /* 0x0000001d161d7221 */ /* 0x040fe20000000000 */
[----:B------:R-:W-:-:S03]  /*1560*/  FADD R45, R22, R45 ;  /* 0x0000002d162d7221 */ /* 0x000fc60000000000 */
[----:B------:R-:W-:Y:S01]  /*1570*/  FADD R29, -R26, R29 ;  /* 0x0000001d1a1d7221 */ /* 0x000fe20000000100 */
[----:B------:R-:W-:Y:S01]  /*1580*/  FADD R45, -R2, R45 ;  /* 0x0000002d022d7221 */ /* 0x000fe20000000100 */
[----:B------:R-:W-:Y:S02]  /*1590*/  FFMA R9, R16, R11, R9 ;  /* 0x0000000b10097223 */ /* 0x000fe40000000009 */
[C---:B------:R-:W-:Y:S01]  /*15a0*/  FFMA R11, R17.reuse, R29, R26 ;  /* 0x0000001d110b7223 */ /* 0x040fe2000000001a */
[----:B------:R-:W-:Y:S01]  /*15b0*/  FFMA R2, R17, R45, R2 ;  /* 0x0000002d11027223 */ /* 0x000fe20000000002 */
[C---:B------:R-:W-:Y:S01]  /*15c0*/  FADD R30, R22.reuse, R25 ;  /* 0x00000019161e7221 */ /* 0x040fe20000000000 */
[C---:B------:R-:W-:Y:S01]  /*15d0*/  FADD R23, R22.reuse, R24 ;  /* 0x0000001816177221 */ /* 0x040fe20000000000 */
[----:B------:R-:W-:-:S04]  /*15e0*/  FADD R21, R22, R21 ;  /* 0x0000001516157221 */ /* 0x000fc80000000000 */
[----:B------:R-:W-:-:S04]  /*15f0*/  FADD R28, -R21, R30 ;  /* 0x0000001e151c7221 */ /* 0x000fc80000000100 */
[----:B------:R-:W-:Y:S02]  /*1600*/  FFMA R28, R16, R28, R21 ;  /* 0x0000001c101c7223 */ /* 0x000fe40000000015 */
[----:B------:R-:W0:Y:S01]  /*1610*/  LDC.64 R16, c[0x0][0x210] ;  /* 0x00008400ff107b82 */ /* 0x000e220000000a00 */
[C---:B------:R-:W-:Y:S01]  /*1620*/  FADD R26, R22.reuse, R43 ;  /* 0x0000002b161a7221 */ /* 0x040fe20000000000 */
[C---:B------:R-:W-:Y:S01]  /*1630*/  FADD R30, R22.reuse, R37 ;  /* 0x00000025161e7221 */ /* 0x040fe20000000000 */
[C---:B------:R-:W-:Y:S01]  /*1640*/  FADD R21, R22.reuse, R20 ;  /* 0x0000001416157221 */ /* 0x040fe20000000000 */
[C---:B------:R-:W-:Y:S01]  /*1650*/  FADD R20, R22.reuse, R49 ;  /* 0x0000003116147221 */ /* 0x040fe20000000000 */
[C---:B------:R-:W-:Y:S01]  /*1660*/  FADD R24, R22.reuse, R35 ;  /* 0x0000002316187221 */ /* 0x040fe20000000000 */
[C---:B------:R-:W-:Y:S01]  /*1670*/  FADD R47, R22.reuse, R47 ;  /* 0x0000002f162f7221 */ /* 0x040fe20000000000 */
[----:B------:R-:W-:Y:S01]  /*1680*/  FADD R51, R22, R51 ;  /* 0x0000003316337221 */ /* 0x000fe20000000000 */
[----:B------:R-:W-:Y:S01]  /*1690*/  FADD R20, -R21, R20 ;  /* 0x0000001415147221 */ /* 0x000fe20000000100 */
[----:B------:R-:W-:Y:S01]  /*16a0*/  FADD R24, -R23, R24 ;  /* 0x0000001817187221 */ /* 0x000fe20000000100 */
[----:B------:R-:W-:Y:S01]  /*16b0*/  FADD R47, -R26, R47 ;  /* 0x0000002f1a2f7221 */ /* 0x000fe20000000100 */
[----:B------:R-:W-:Y:S01]  /*16c0*/  FADD R51, -R30, R51 ;  /* 0x000000331e337221 */ /* 0x000fe20000000100 */
[C---:B------:R-:W-:Y:S01]  /*16d0*/  FFMA R21, R18.reuse, R20, R21 ;  /* 0x0000001412157223 */ /* 0x040fe20000000015 */
[----:B------:R-:W-:Y:S01]  /*16e0*/  FFMA R24, R18, R24, R23 ;  /* 0x0000001812187223 */ /* 0x000fe20000000017 */
[C---:B------:R-:W-:Y:S01]  /*16f0*/  FFMA R47, R19.reuse, R47, R26 ;  /* 0x0000002f132f7223 */ /* 0x040fe2000000001a */
[----:B------:R-:W-:Y:S01]  /*1700*/  FFMA R30, R19, R51, R30 ;  /* 0x00000033131e7223 */ /* 0x000fe2000000001e */
[----:B------:R-:W-:Y:S01]  /*1710*/  FADD R28, -R9, R28 ;  /* 0x0000001c091c7221 */ /* 0x000fe20000000100 */
[----:B------:R-:W-:Y:S01]  /*1720*/  FADD R2, -R11, R2 ;  /* 0x000000020b027221 */ /* 0x000fe20000000100 */
[----:B------:R-:W-:Y:S01]  /*1730*/  FADD R24, -R21, R24 ;  /* 0x0000001815187221 */ /* 0x000fe20000000100 */
[----:B------:R-:W-:Y:S01]  /*1740*/  FADD R30, -R47, R30 ;  /* 0x0000001e2f1e7221 */ /* 0x000fe20000000100 */
[C---:B------:R-:W-:Y:S01]  /*1750*/  FFMA R28, R34.reuse, R28, R9 ;  /* 0x0000001c221c7223 */ /* 0x040fe20000000009 */
[C---:B------:R-:W-:Y:S01]  /*1760*/  FFMA R2, R34.reuse, R2, R11 ;  /* 0x0000000222027223 */ /* 0x040fe2000000000b */
[C---:B------:R-:W-:Y:S01]  /*1770*/  FFMA R24, R34.reuse, R24, R21 ;  /* 0x0000001822187223 */ /* 0x040fe20000000015 */
[----:B------:R-:W-:Y:S01]  /*1780*/  FFMA R30, R34, R30, R47 ;  /* 0x0000001e221e7223 */ /* 0x000fe2000000002f */
[----:B0-----:R-:W-:-:S04]  /*1790*/  IMAD.WIDE R16, R0, 0x4, R16 ;  /* 0x0000000400107825 */ /* 0x001fc800078e0210 */
[--C-:B------:R-:W-:Y:S01]  /*17a0*/  FADD R18, R5, R3.reuse ;  /* 0x0000000305127221 */ /* 0x100fe20000000000 */
[--C-:B------:R-:W-:Y:S01]  /*17b0*/  FADD R4, R4, R3.reuse ;  /* 0x0000000304047221 */ /* 0x100fe20000000000 */
[--C-:B------:R-:W-:Y:S01]  /*17c0*/  FADD R5, R6, R3.reuse ;  /* 0x0000000306057221 */ /* 0x100fe20000000000 */
[----:B------:R-:W-:Y:S01]  /*17d0*/  FADD R7, R7, R3 ;  /* 0x0000000307077221 */ /* 0x000fe20000000000 */
[----:B------:R-:W-:Y:S01]  /*17e0*/  FADD R37, R31, R18 ;  /* 0x000000121f257221 */ /* 0x000fe20000000000 */
[----:B------:R-:W-:Y:S01]  /*17f0*/  FADD R36, R33, R4 ;  /* 0x0000000421247221 */ /* 0x000fe20000000000 */
[----:B------:R-:W-:Y:S01]  /*1800*/  FADD R38, R38, R5 ;  /* 0x0000000526267221 */ /* 0x000fe20000000000 */
[----:B------:R-:W-:Y:S01]  /*1810*/  FADD R39, R8, R7 ;  /* 0x0000000708277221 */ /* 0x000fe20000000000 */
        /* <DEDUP_REMOVED lines=8> */
[----:B------:R-:W-:Y:S04]  /*18a0*/  STG.E.128 desc[UR4][R16.64], R36 ;  /* 0x0000002410007986 */ /* 0x000fe8000c101d04 */
[----:B------:R-:W-:Y:S01]  /*18b0*/  STG.E.128 desc[UR4][R16.64+0x800], R12 ;  /* 0x0008000c10007986 */ /* 0x000fe2000c101d04 */
[----:B------:R-:W-:Y:S05]  /*18c0*/  EXIT ;  /* 0x000000000000794d */ /* 0x000fea0003800000 */
.L_x_0:
[----:B------:R-:W-:-:S00]  /*18d0*/  BRA `(.L_x_0) ;  /* 0xfffffffc00fc7947 */ /* 0x000fc0000383ffff */
[----:B------:R-:W-:-:S00]  /*18e0*/  NOP ;  /* 0x0000000000007918 */ /* 0x000fc00000000000 */
        /* <DEDUP_REMOVED lines=9> */
.L_x_1:


//--------------------- .nv.constant0.triton_poi_fused__unsafe_index_add_convolution_mul_sub_9 --------------------------
	.section	.nv.constant0.triton_poi_fused__unsafe_index_add_convolution_mul_sub_9,"a",@progbits
	.sectionflags	@""
	.align	4
.nv.constant0.triton_poi_fused__unsafe_index_add_convolution_mul_sub_9:
	.zero		620
